//
// Generated by NVIDIA NVVM Compiler
//
// Compiler Build ID: CL-36424714
// Cuda compilation tools, release 13.0, V13.0.88
// Based on NVVM 20.0.0
//

.version 9.0
.target sm_100
.address_size 64

	// .globl	_Z14fast_transposePKiPii
// _ZZ14fast_transposePKiPiiE3tmp has been demoted

.visible .entry _Z14fast_transposePKiPii(
	.param .u64 .ptr .align 1 _Z14fast_transposePKiPii_param_0,
	.param .u64 .ptr .align 1 _Z14fast_transposePKiPii_param_1,
	.param .u32 _Z14fast_transposePKiPii_param_2
)
{
	.reg .b32 	%r<19>;
	.reg .b64 	%rd<9>;
	// demoted variable
	.shared .align 4 .b8 _ZZ14fast_transposePKiPiiE3tmp[256];
	ld.param.u64 	%rd1, [_Z14fast_transposePKiPii_param_0];
	ld.param.u64 	%rd2, [_Z14fast_transposePKiPii_param_1];
	ld.param.u32 	%r1, [_Z14fast_transposePKiPii_param_2];
	cvta.to.global.u64 	%rd3, %rd2;
	cvta.to.global.u64 	%rd4, %rd1;
	mov.u32 	%r2, %ctaid.x;
	mov.u32 	%r3, %ntid.x;
	mov.u32 	%r4, %tid.x;
	mad.lo.s32 	%r5, %r2, %r3, %r4;
	mov.u32 	%r6, %ctaid.y;
	mov.u32 	%r7, %ntid.y;
	mov.u32 	%r8, %tid.y;
	mad.lo.s32 	%r9, %r6, %r7, %r8;
	mad.lo.s32 	%r10, %r1, %r5, %r9;
	mul.wide.s32 	%rd5, %r10, 4;
	add.s64 	%rd6, %rd4, %rd5;
	ld.global.u32 	%r11, [%rd6];
	shl.b32 	%r12, %r8, 5;
	mov.u32 	%r13, _ZZ14fast_transposePKiPiiE3tmp;
	add.s32 	%r14, %r13, %r12;
	shl.b32 	%r15, %r4, 2;
	add.s32 	%r16, %r14, %r15;
	st.shared.u32 	[%r16], %r11;
	bar.sync 	0;
	ld.shared.u32 	%r17, [%r16];
	mad.lo.s32 	%r18, %r1, %r9, %r5;
	mul.wide.s32 	%rd7, %r18, 4;
	add.s64 	%rd8, %rd3, %rd7;
	st.global.u32 	[%rd8], %r17;
	ret;

}


// ===== COMPILED SASS (sm_100) =====

	.target	sm_100

	.elftype	@"ET_EXEC"


//--------------------- .note.nv.tkinfo           --------------------------
	.section	.note.nv.tkinfo,"",@"SHT_NOTE"
	.sectionflags	@"SHF_NOTE_NV_TKINFO"
	.tkinfo
        /*0018*/ 	.word	0x00000002
        /*0030*/ 	.string	""
        /*0030*/ 	.string	"ptxas"
        /*0030*/ 	.string	"Cuda compilation tools, release 13.0, V13.0.88"
        /*0030*/ 	.string	"Build cuda_13.0.r13.0/compiler.36424714_0"
        /*0030*/ 	.string	"-arch sm_100 -m 64 "



//--------------------- .note.nv.cuinfo           --------------------------
	.section	.note.nv.cuinfo,"",@"SHT_NOTE"
	.sectionflags	@"SHF_NOTE_NV_CUINFO"
        /*0018*/ 	.short	0x0002
        /*001a*/ 	.short	0x0064
        /*001c*/ 	.short	0x0082
	.zero		2


//--------------------- .nv.info                  --------------------------
	.section	.nv.info,"",@"SHT_CUDA_INFO"
	.align	4


	//----- nvinfo : EIATTR_REGCOUNT
	.align		4
        /*0000*/ 	.byte	0x04, 0x2f
        /*0002*/ 	.short	(.L_1 - .L_0)
	.align		4
.L_0:
        /*0004*/ 	.word	index@(_Z14fast_transposePKiPii)
        /*0008*/ 	.word	0x0000000e


	//----- nvinfo : EIATTR_FRAME_SIZE
	.align		4
.L_1:
        /*000c*/ 	.byte	0x04, 0x11
        /*000e*/ 	.short	(.L_3 - .L_2)
	.align		4
.L_2:
        /*0010*/ 	.word	index@(_Z14fast_transposePKiPii)
        /*0014*/ 	.word	0x00000000


	//----- nvinfo : EIATTR_MIN_STACK_SIZE
	.align		4
.L_3:
        /*0018*/ 	.byte	0x04, 0x12
        /*001a*/ 	.short	(.L_5 - .L_4)
	.align		4
.L_4:
        /*001c*/ 	.word	index@(_Z14fast_transposePKiPii)
        /*0020*/ 	.word	0x00000000
.L_5:


//--------------------- .nv.compat                --------------------------
	.section	.nv.compat,"",@"SHT_CUDA_COMPAT_INFO"
	.align	4
        /*0000*/ 	.byte	0x02, 0x09, 0x00, 0x00, 0x02, 0x02, 0x01, 0x00, 0x02, 0x05, 0x05, 0x00, 0x03, 0x07, 0x01, 0x01
        /*0010*/ 	.byte	0x02, 0x03, 0x00, 0x00, 0x02, 0x06, 0x01, 0x00, 0x04, 0x0b, 0x08, 0x00, 0x09, 0x00, 0x00, 0x00
        /*0020*/ 	.byte	0x00, 0x00, 0x00, 0x00


//--------------------- .nv.info._Z14fast_transposePKiPii --------------------------
	.section	.nv.info._Z14fast_transposePKiPii,"",@"SHT_CUDA_INFO"
	.sectionflags	@""
	.align	4


	//----- nvinfo : EIATTR_CUDA_API_VERSION
	.align		4
        /*0000*/ 	.byte	0x04, 0x37
        /*0002*/ 	.short	(.L_7 - .L_6)
.L_6:
        /*0004*/ 	.word	0x00000082


	//----- nvinfo : EIATTR_KPARAM_INFO
	.align		4
.L_7:
        /*0008*/ 	.byte	0x04, 0x17
        /*000a*/ 	.short	(.L_9 - .L_8)
.L_8:
        /*000c*/ 	.word	0x00000000
        /*0010*/ 	.short	0x0002
        /*0012*/ 	.short	0x0010
        /*0014*/ 	.byte	0x00, 0xf0, 0x11, 0x00


	//----- nvinfo : EIATTR_KPARAM_INFO
	.align		4
.L_9:
        /*0018*/ 	.byte	0x04, 0x17
        /*001a*/ 	.short	(.L_11 - .L_10)
.L_10:
        /*001c*/ 	.word	0x00000000
        /*0020*/ 	.short	0x0001
        /*0022*/ 	.short	0x0008
        /*0024*/ 	.byte	0x00, 0xf5, 0x21, 0x00


	//----- nvinfo : EIATTR_KPARAM_INFO
	.align		4
.L_11:
        /*0028*/ 	.byte	0x04, 0x17
        /*002a*/ 	.short	(.L_13 - .L_12)
.L_12:
        /*002c*/ 	.word	0x00000000
        /*0030*/ 	.short	0x0000
        /*0032*/ 	.short	0x0000
        /*0034*/ 	.byte	0x00, 0xf5, 0x21, 0x00


	//----- nvinfo : EIATTR_SPARSE_MMA_MASK
	.align		4
.L_13:
        /*0038*/ 	.byte	0x03, 0x50
        /*003a*/ 	.short	0x0000


	//----- nvinfo : EIATTR_MAXREG_COUNT
	.align		4
        /*003c*/ 	.byte	0x03, 0x1b
        /*003e*/ 	.short	0x00ff


	//----- nvinfo : EIATTR_NUM_BARRIERS
	.align		4
        /*0040*/ 	.byte	0x02, 0x4c
        /*0042*/ 	.byte	0x01
	.zero		1


	//----- nvinfo : EIATTR_MERCURY_ISA_VERSION
	.align		4
        /*0044*/ 	.byte	0x03, 0x5f
        /*0046*/ 	.short	0x0101


	//----- nvinfo : EIATTR_VRC_CTA_INIT_COUNT
	.align		4
        /*0048*/ 	.byte	0x02, 0x4a
	.zero		1
	.zero		1


	//----- nvinfo : EIATTR_EXIT_INSTR_OFFSETS
	.align		4
        /*004c*/ 	.byte	0x04, 0x1c
        /*004e*/ 	.short	(.L_15 - .L_14)


	//   ....[0]....
.L_14:
        /*0050*/ 	.word	0x000001b0


	//----- nvinfo : EIATTR_CBANK_PARAM_SIZE
	.align		4
.L_15:
        /*0054*/ 	.byte	0x03, 0x19
        /*0056*/ 	.short	0x0014


	//----- nvinfo : EIATTR_PARAM_CBANK
	.align		4
        /*0058*/ 	.byte	0x04, 0x0a
        /*005a*/ 	.short	(.L_17 - .L_16)
	.align		4
.L_16:
        /*005c*/ 	.word	index@(.nv.constant0._Z14fast_transposePKiPii)
        /*0060*/ 	.short	0x0380
        /*0062*/ 	.short	0x0014


	//----- nvinfo : EIATTR_SW_WAR
	.align		4
.L_17:
        /*0064*/ 	.byte	0x04, 0x36
        /*0066*/ 	.short	(.L_19 - .L_18)
.L_18:
        /*0068*/ 	.word	0x00000008
.L_19:


//--------------------- .nv.callgraph             --------------------------
	.section	.nv.callgraph,"",@"SHT_CUDA_CALLGRAPH"
	.align	4
	.sectionentsize	8
	.align		4
        /*0000*/ 	.word	0x00000000
	.align		4
        /*0004*/ 	.word	0xffffffff
	.align		4
        /*0008*/ 	.word	0x00000000
	.align		4
        /*000c*/ 	.word	0xfffffffe
	.align		4
        /*0010*/ 	.word	0x00000000
	.align		4
        /*0014*/ 	.word	0xfffffffd
	.align		4
        /*0018*/ 	.word	0x00000000
	.align		4
        /*001c*/ 	.word	0xfffffffc


//--------------------- .text._Z14fast_transposePKiPii --------------------------
	.section	.text._Z14fast_transposePKiPii,"ax",@progbits
	.align	128
        .global         _Z14fast_transposePKiPii
        .type           _Z14fast_transposePKiPii,@function
        .size           _Z14fast_transposePKiPii,(.L_x_1 - _Z14fast_transposePKiPii)
        .other          _Z14fast_transposePKiPii,@"STO_CUDA_ENTRY STV_DEFAULT"
_Z14fast_transposePKiPii:
.text._Z14fast_transposePKiPii:
[----:B------:R-:W-:Y:S01]  /*0000*/  LDC R1, c[0x0][0x37c] ;  /* 0x0000df00ff017b82 */ /* 0x000fe20000000800 */
[----:B------:R-:W0:Y:S07]  /*0010*/  S2R R9, SR_TID.X ;  /* 0x0000000000097919 */ /* 0x000e2e0000002100 */
[----:B------:R-:W0:Y:S01]  /*0020*/  LDC R0, c[0x0][0x360] ;  /* 0x0000d800ff007b82 */ /* 0x000e220000000800 */
[----:B------:R-:W1:Y:S01]  /*0030*/  LDCU UR8, c[0x0][0x390] ;  /* 0x00007200ff0877ac */ /* 0x000e620008000800 */
[----:B------:R-:W2:Y:S01]  /*0040*/  S2R R4, SR_TID.Y ;  /* 0x0000000000047919 */ /* 0x000ea20000002200 */
[----:B------:R-:W3:Y:S05]  /*0050*/  LDCU.64 UR6, c[0x0][0x358] ;  /* 0x00006b00ff0677ac */ /* 0x000eea0008000a00 */
[----:B------:R-:W0:Y:S08]  /*0060*/  S2UR UR4, SR_CTAID.X ;  /* 0x00000000000479c3 */ /* 0x000e300000002500 */
[----:B------:R-:W2:Y:S08]  /*0070*/  S2UR UR5, SR_CTAID.Y ;  /* 0x00000000000579c3 */ /* 0x000eb00000002600 */
[----:B------:R-:W2:Y:S08]  /*0080*/  LDC R7, c[0x0][0x364] ;  /* 0x0000d900ff077b82 */ /* 0x000eb00000000800 */
[----:B------:R-:W4:Y:S01]  /*0090*/  LDC.64 R2, c[0x0][0x380] ;  /* 0x0000e000ff027b82 */ /* 0x000f220000000a00 */
[----:B0-----:R-:W-:-:S02]  /*00a0*/  IMAD R0, R0, UR4, R9 ;  /* 0x0000000400007c24 */ /* 0x001fc4000f8e0209 */
[----:B--2---:R-:W-:-:S04]  /*00b0*/  IMAD R7, R7, UR5, R4 ;  /* 0x0000000507077c24 */ /* 0x004fc8000f8e0204 */
[----:B-1----:R-:W-:-:S04]  /*00c0*/  IMAD R5, R0, UR8, R7 ;  /* 0x0000000800057c24 */ /* 0x002fc8000f8e0207 */
[----:B----4-:R-:W-:-:S05]  /*00d0*/  IMAD.WIDE R2, R5, 0x4, R2 ;  /* 0x0000000405027825 */ /* 0x010fca00078e0202 */
[----:B---3--:R0:W2:Y:S01]  /*00e0*/  LDG.E R6, desc[UR6][R2.64] ;  /* 0x0000000602067981 */ /* 0x0080a2000c1e1900 */
[----:B------:R-:W1:Y:S01]  /*00f0*/  S2UR UR5, SR_CgaCtaId ;  /* 0x00000000000579c3 */ /* 0x000e620000008800 */
[----:B------:R-:W-:Y:S01]  /*0100*/  UMOV UR4, 0x400 ;  /* 0x0000040000047882 */ /* 0x000fe20000000000 */
[----:B------:R-:W-:Y:S01]  /*0110*/  IMAD R7, R7, UR8, R0 ;  /* 0x0000000807077c24 */ /* 0x000fe2000f8e0200 */
[----:B-1----:R-:W-:-:S06]  /*0120*/  ULEA UR4, UR5, UR4, 0x18 ;  /* 0x0000000405047291 */ /* 0x002fcc000f8ec0ff */
[----:B------:R-:W-:-:S04]  /*0130*/  LEA R4, R4, UR4, 0x5 ;  /* 0x0000000404047c11 */ /* 0x000fc8000f8e28ff */
[----:B------:R-:W-:Y:S02]  /*0140*/  LEA R9, R9, R4, 0x2 ;  /* 0x0000000409097211 */ /* 0x000fe400078e10ff */
[----:B------:R-:W0:Y:S02]  /*0150*/  LDC.64 R4, c[0x0][0x388] ;  /* 0x0000e200ff047b82 */ /* 0x000e240000000a00 */
[----:B0-----:R-:W-:Y:S01]  /*0160*/  IMAD.WIDE R2, R7, 0x4, R4 ;  /* 0x0000000407027825 */ /* 0x001fe200078e0204 */
[----:B--2---:R-:W-:Y:S05]  /*0170*/  STS [R9], R6 ;  /* 0x0000000609007388 */ /* 0x004fea0000000800 */
[----:B------:R-:W-:Y:S06]  /*0180*/  BAR.SYNC.DEFER_BLOCKING 0x0 ;  /* 0x0000000000007b1d */ /* 0x000fec0000010000 */
[----:B------:R-:W0:Y:S04]  /*0190*/  LDS R11, [R9] ;  /* 0x00000000090b7984 */ /* 0x000e280000000800 */
[----:B0-----:R-:W-:Y:S01]  /*01a0*/  STG.E desc[UR6][R2.64], R11 ;  /* 0x0000000b02007986 */ /* 0x001fe2000c101906 */
[----:B------:R-:W-:Y:S05]  /*01b0*/  EXIT ;  /* 0x000000000000794d */ /* 0x000fea0003800000 */
.L_x_0:
[----:B------:R-:W-:-:S00]  /*01c0*/  BRA `(.L_x_0) ;  /* 0xfffffffc00fc7947 */ /* 0x000fc0000383ffff */
[----:B------:R-:W-:-:S00]  /*01d0*/  NOP ;  /* 0x0000000000007918 */ /* 0x000fc00000000000 */
        /* <DEDUP_REMOVED lines=10> */
.L_x_1:


//--------------------- .nv.shared._Z14fast_transposePKiPii --------------------------
	.section	.nv.shared._Z14fast_transposePKiPii,"aw",@nobits
	.sectionflags	@""
	.align	4
.nv.shared._Z14fast_transposePKiPii:
	.zero		1280


//--------------------- .nv.shared.reserved.0     --------------------------
	.section	.nv.shared.reserved.0,"aw",@nobits
	.weak		__nv_reservedSMEM_offset_0_alias
	.size		__nv_reservedSMEM_offset_0_alias, 0, 64
	.other		__nv_reservedSMEM_offset_0_alias,@"STO_CUDA_RESERVED_SHARED STV_DEFAULT"
__nv_reservedSMEM_offset_0_alias:
	.zero		0
	.zero		64


//--------------------- .nv.constant0._Z14fast_transposePKiPii --------------------------
	.section	.nv.constant0._Z14fast_transposePKiPii,"a",@progbits
	.sectionflags	@""
	.align	4
.nv.constant0._Z14fast_transposePKiPii:
	.zero		916


//--------------------- SYMBOLS --------------------------

	.type		.nv.reservedSmem.offset0,@object
	.size		.nv.reservedSmem.offset0,0x4
	.type		.nv.reservedSmem.cap,@object
	.size		.nv.reservedSmem.cap,0x4
